	.headerflags	@"EF_CUDA_TEXMODE_UNIFIED EF_CUDA_64BIT_ADDRESS EF_CUDA_ACCELERATORS EF_CUDA_SM90 EF_CUDA_VIRTUAL_SM(EF_CUDA_SM90)"
	.elftype	@"ET_EXEC"


//--------------------- .nv.info                  --------------------------
	.section	.nv.info,"",@"SHT_CUDA_INFO"
	.align	4


	//----- nvinfo : EIATTR_REGCOUNT
	.align		4
        /*0000*/ 	.byte	0x04, 0x2f
        /*0002*/ 	.short	(.L_3 - .L_2)
	.align		4
.L_2:
        /*0004*/ 	.word	index@(triton_poi_fused__native_batch_norm_legit_no_training_add_relu_12)
        /*0008*/ 	.word	0x00000014


	//----- nvinfo : EIATTR_MIN_STACK_SIZE
	.align		4
.L_3:
        /*000c*/ 	.byte	0x04, 0x12
        /*000e*/ 	.short	(.L_5 - .L_4)
	.align		4
.L_4:
        /*0010*/ 	.word	index@(triton_poi_fused__native_batch_norm_legit_no_training_add_relu_12)
        /*0014*/ 	.word	0x00000000


	//----- nvinfo : EIATTR_FRAME_SIZE
	.align		4
.L_5:
        /*0018*/ 	.byte	0x04, 0x11
        /*001a*/ 	.short	(.L_7 - .L_6)
	.align		4
.L_6:
        /*001c*/ 	.word	index@(triton_poi_fused__native_batch_norm_legit_no_training_add_relu_12)
        /*0020*/ 	.word	0x00000000


	//----- nvinfo : EIATTR_MIN_STACK_SIZE
	.align		4
.L_7:
        /*0024*/ 	.byte	0x04, 0x12
        /*0026*/ 	.short	(.L_9 - .L_8)
	.align		4
.L_8:
        /*0028*/ 	.word	index@(triton_poi_fused__native_batch_norm_legit_no_training_add_relu_12)
        /*002c*/ 	.word	0x00000000
.L_9:


//--------------------- .nv.info.triton_poi_fused__native_batch_norm_legit_no_training_add_relu_12 --------------------------
	.section	.nv.info.triton_poi_fused__native_batch_norm_legit_no_training_add_relu_12,"",@"SHT_CUDA_INFO"
	.sectionflags	@""
	.align	4


	//----- nvinfo : EIATTR_CUDA_API_VERSION
	.align		4
        /*0000*/ 	.byte	0x04, 0x37
        /*0002*/ 	.short	(.L_11 - .L_10)
.L_10:
        /*0004*/ 	.word	0x0000007c


	//----- nvinfo : EIATTR_KPARAM_INFO
	.align		4
.L_11:
        /*0008*/ 	.byte	0x04, 0x17
        /*000a*/ 	.short	(.L_13 - .L_12)
.L_12:
        /*000c*/ 	.word	0x00000000
        /*0010*/ 	.short	0x0007
        /*0012*/ 	.short	0x0038
        /*0014*/ 	.byte	0x00, 0xf0, 0x11, 0x00


	//----- nvinfo : EIATTR_KPARAM_INFO
	.align		4
.L_13:
        /*0018*/ 	.byte	0x04, 0x17
        /*001a*/ 	.short	(.L_15 - .L_14)
.L_14:
        /*001c*/ 	.word	0x00000000
        /*0020*/ 	.short	0x0006
        /*0022*/ 	.short	0x0030
        /*0024*/ 	.byte	0x00, 0xf4, 0x21, 0x00


	//----- nvinfo : EIATTR_KPARAM_INFO
	.align		4
.L_15:
        /*0028*/ 	.byte	0x04, 0x17
        /*002a*/ 	.short	(.L_17 - .L_16)
.L_16:
        /*002c*/ 	.word	0x00000000
        /*0030*/ 	.short	0x0005
        /*0032*/ 	.short	0x0028
        /*0034*/ 	.byte	0x00, 0xf4, 0x21, 0x00


	//----- nvinfo : EIATTR_KPARAM_INFO
	.align		4
.L_17:
        /*0038*/ 	.byte	0x04, 0x17
        /*003a*/ 	.short	(.L_19 - .L_18)
.L_18:
        /*003c*/ 	.word	0x00000000
        /*0040*/ 	.short	0x0004
        /*0042*/ 	.short	0x0020
        /*0044*/ 	.byte	0x00, 0xf4, 0x21, 0x00


	//----- nvinfo : EIATTR_KPARAM_INFO
	.align		4
.L_19:
        /*0048*/ 	.byte	0x04, 0x17
        /*004a*/ 	.short	(.L_21 - .L_20)
.L_20:
        /*004c*/ 	.word	0x00000000
        /*0050*/ 	.short	0x0003
        /*0052*/ 	.short	0x0018
        /*0054*/ 	.byte	0x00, 0xf4, 0x21, 0x00


	//----- nvinfo : EIATTR_KPARAM_INFO
	.align		4
.L_21:
        /*0058*/ 	.byte	0x04, 0x17
        /*005a*/ 	.short	(.L_23 - .L_22)
.L_22:
        /*005c*/ 	.word	0x00000000
        /*0060*/ 	.short	0x0002
        /*0062*/ 	.short	0x0010
        /*0064*/ 	.byte	0x00, 0xf4, 0x21, 0x00


	//----- nvinfo : EIATTR_KPARAM_INFO
	.align		4
.L_23:
        /*0068*/ 	.byte	0x04, 0x17
        /*006a*/ 	.short	(.L_25 - .L_24)
.L_24:
        /*006c*/ 	.word	0x00000000
        /*0070*/ 	.short	0x0001
        /*0072*/ 	.short	0x0008
        /*0074*/ 	.byte	0x00, 0xf4, 0x21, 0x00


	//----- nvinfo : EIATTR_KPARAM_INFO
	.align		4
.L_25:
        /*0078*/ 	.byte	0x04, 0x17
        /*007a*/ 	.short	(.L_27 - .L_26)
.L_26:
        /*007c*/ 	.word	0x00000000
        /*0080*/ 	.short	0x0000
        /*0082*/ 	.short	0x0000
        /*0084*/ 	.byte	0x00, 0xf4, 0x21, 0x00


	//----- nvinfo : EIATTR_SPARSE_MMA_MASK
	.align		4
.L_27:
        /*0088*/ 	.byte	0x03, 0x50
        /*008a*/ 	.short	0x0000


	//----- nvinfo : EIATTR_MAXREG_COUNT
	.align		4
        /*008c*/ 	.byte	0x03, 0x1b
        /*008e*/ 	.short	0x00ff


	//----- nvinfo : EIATTR_EXIT_INSTR_OFFSETS
	.align		4
        /*0090*/ 	.byte	0x04, 0x1c
        /*0092*/ 	.short	(.L_29 - .L_28)


	//   ....[0]....
.L_28:
        /*0094*/ 	.word	0x000003b0


	//----- nvinfo : EIATTR_REQNTID
	.align		4
.L_29:
        /*0098*/ 	.byte	0x04, 0x10
        /*009a*/ 	.short	(.L_31 - .L_30)
.L_30:
        /*009c*/ 	.word	0x00000080
        /*00a0*/ 	.word	0x00000001
        /*00a4*/ 	.word	0x00000001


	//----- nvinfo : EIATTR_CBANK_PARAM_SIZE
	.align		4
.L_31:
        /*00a8*/ 	.byte	0x03, 0x19
        /*00aa*/ 	.short	0x003c


	//----- nvinfo : EIATTR_PARAM_CBANK
	.align		4
        /*00ac*/ 	.byte	0x04, 0x0a
        /*00ae*/ 	.short	(.L_33 - .L_32)
	.align		4
.L_32:
        /*00b0*/ 	.word	index@(.nv.constant0.triton_poi_fused__native_batch_norm_legit_no_training_add_relu_12)
        /*00b4*/ 	.short	0x0210
        /*00b6*/ 	.short	0x003c


	//----- nvinfo : EIATTR_SW_WAR
	.align		4
.L_33:
        /*00b8*/ 	.byte	0x04, 0x36
        /*00ba*/ 	.short	(.L_35 - .L_34)
.L_34:
        /*00bc*/ 	.word	0x00000008
.L_35:


//--------------------- .nv.callgraph             --------------------------
	.section	.nv.callgraph,"",@"SHT_CUDA_CALLGRAPH"
	.align	4
	.sectionentsize	8
	.align		4
        /*0000*/ 	.word	0x00000000
	.align		4
        /*0004*/ 	.word	0xffffffff
	.align		4
        /*0008*/ 	.word	0x00000000
	.align		4
        /*000c*/ 	.word	0xfffffffe
	.align		4
        /*0010*/ 	.word	0x00000000
	.align		4
        /*0014*/ 	.word	0xfffffffd
	.align		4
        /*0018*/ 	.word	0x00000000
	.align		4
        /*001c*/ 	.word	0xfffffffc


//--------------------- .nv.constant4             --------------------------
	.section	.nv.constant4,"a",@progbits
	.align	8
	.align		8
.nv.constant4:
        /*0000*/ 	.dword	_$_str
	.align		8
        /*0008*/ 	.dword	_$_str_$_2


//--------------------- .text.triton_poi_fused__native_batch_norm_legit_no_training_add_relu_12 --------------------------
	.section	.text.triton_poi_fused__native_batch_norm_legit_no_training_add_relu_12,"ax",@progbits
	.align	128
        .global         triton_poi_fused__native_batch_norm_legit_no_training_add_relu_12
        .type           triton_poi_fused__native_batch_norm_legit_no_training_add_relu_12,@function
        .size           triton_poi_fused__native_batch_norm_legit_no_training_add_relu_12,(.L_x_1 - triton_poi_fused__native_batch_norm_legit_no_training_add_relu_12)
        .other          triton_poi_fused__native_batch_norm_legit_no_training_add_relu_12,@"STO_CUDA_ENTRY STV_DEFAULT"
triton_poi_fused__native_batch_norm_legit_no_training_add_relu_12:
.text.triton_poi_fused__native_batch_norm_legit_no_training_add_relu_12:
[----:B------:R-:W-:Y:S01]  /*0000*/  LDC R1, c[0x0][0x28] ;  /* 0x00000a00ff017b82 */ /* 0x000fe20000000800 */
[----:B------:R-:W1:Y:S07]  /*0010*/  S2R R0, SR_TID.X ;  /* 0x0000000000007919 */ /* 0x000e6e0000002100 */
[----:B------:R-:W2:Y:S01]  /*0020*/  LDC.64 R10, c[0x0][0x220] ;  /* 0x00008800ff0a7b82 */ /* 0x000ea20000000a00 */
[----:B------:R-:W-:Y:S01]  /*0030*/  ULDC.64 UR4, c[0x0][0x208] ;  /* 0x0000820000047ab9 */ /* 0x000fe20000000a00 */
[----:B------:R-:W3:Y:S06]  /*0040*/  S2R R5, SR_CTAID.X ;  /* 0x0000000000057919 */ /* 0x000eec0000002500 */
[----:B------:R-:W4:Y:S08]  /*0050*/  LDC.64 R6, c[0x0][0x210] ;  /* 0x00008400ff067b82 */ /* 0x000f300000000a00 */
[----:B------:R-:W5:Y:S08]  /*0060*/  LDC.64 R8, c[0x0][0x218] ;  /* 0x00008600ff087b82 */ /* 0x000f700000000a00 */
[----:B------:R-:W4:Y:S01]  /*0070*/  LDC.64 R12, c[0x0][0x228] ;  /* 0x00008a00ff0c7b82 */ /* 0x000f220000000a00 */
[----:B-1----:R-:W-:-:S07]  /*0080*/  SHF.L.U32 R0, R0, 0x1, RZ ;  /* 0x0000000100007819 */ /* 0x002fce00000006ff */
[----:B------:R-:W1:Y:S01]  /*0090*/  LDC.64 R14, c[0x0][0x230] ;  /* 0x00008c00ff0e7b82 */ /* 0x000e620000000a00 */
[----:B---3--:R-:W-:Y:S02]  /*00a0*/  SHF.R.S32.HI R3, RZ, 0x17, R5 ;  /* 0x00000017ff037819 */ /* 0x008fe40000011405 */
[----:B------:R-:W-:Y:S02]  /*00b0*/  LOP3.LUT R0, R0, 0xfe, RZ, 0xc0, !PT ;  /* 0x000000fe00007812 */ /* 0x000fe400078ec0ff */
[----:B------:R-:W-:Y:S02]  /*00c0*/  SGXT R3, R3, 0x1 ;  /* 0x000000010303781a */ /* 0x000fe40000000200 */
[----:B------:R-:W-:-:S04]  /*00d0*/  LEA R0, R5, R0, 0x8 ;  /* 0x0000000005007211 */ /* 0x000fc800078e40ff */
[----:B------:R-:W-:-:S04]  /*00e0*/  LEA.HI R3, R3, R0, RZ, 0x4 ;  /* 0x0000000003037211 */ /* 0x000fc800078f20ff */
[--C-:B------:R-:W-:Y:S02]  /*00f0*/  SHF.R.S32.HI R2, RZ, 0x4, R3.reuse ;  /* 0x00000004ff027819 */ /* 0x100fe40000011403 */
[----:B------:R-:W-:-:S04]  /*0100*/  SHF.R.S32.HI R3, RZ, 0x1f, R3 ;  /* 0x0000001fff037819 */ /* 0x000fc80000011403 */
[----:B------:R-:W-:-:S04]  /*0110*/  LEA.HI R3, R3, R2, RZ, 0x7 ;  /* 0x0000000203037211 */ /* 0x000fc800078f38ff */
[----:B------:R-:W-:-:S04]  /*0120*/  LOP3.LUT R3, R3, 0xffffff80, RZ, 0xc0, !PT ;  /* 0xffffff8003037812 */ /* 0x000fc800078ec0ff */
[----:B------:R-:W-:Y:S02]  /*0130*/  IADD3 R17, R2, -R3, RZ ;  /* 0x8000000302117210 */ /* 0x000fe40007ffe0ff */
[----:B------:R-:W3:Y:S03]  /*0140*/  LDC.64 R2, c[0x0][0x238] ;  /* 0x00008e00ff027b82 */ /* 0x000ee60000000a00 */
[----:B--2---:R-:W-:-:S05]  /*0150*/  IMAD.WIDE R10, R17, 0x4, R10 ;  /* 0x00000004110a7825 */ /* 0x004fca00078e020a */
[----:B------:R1:W2:Y:S01]  /*0160*/  LDG.E.EL R4, desc[UR4][R10.64] ;  /* 0x000000040a047981 */ /* 0x0002a2000c2e1900 */
[----:B----4-:R-:W-:-:S04]  /*0170*/  IMAD.WIDE R6, R0, 0x4, R6 ;  /* 0x0000000400067825 */ /* 0x010fc800078e0206 */
[C---:B-----5:R-:W-:Y:S02]  /*0180*/  IMAD.WIDE R8, R17.reuse, 0x4, R8 ;  /* 0x0000000411087825 */ /* 0x060fe400078e0208 */
[----:B------:R-:W4:Y:S02]  /*0190*/  LDG.E.64 R6, desc[UR4][R6.64] ;  /* 0x0000000406067981 */ /* 0x000f24000c1e1b00 */
[C---:B0-----:R-:W-:Y:S02]  /*01a0*/  IMAD.WIDE R12, R17.reuse, 0x4, R12 ;  /* 0x00000004110c7825 */ /* 0x041fe400078e020c */
[----:B------:R0:W4:Y:S02]  /*01b0*/  LDG.E.EL R5, desc[UR4][R8.64] ;  /* 0x0000000408057981 */ /* 0x000124000c2e1900 */
[----:B-1----:R-:W-:Y:S02]  /*01c0*/  IMAD.WIDE R10, R17, 0x4, R14 ;  /* 0x00000004110a7825 */ /* 0x002fe400078e020e */
[----:B------:R1:W5:Y:S02]  /*01d0*/  LDG.E.EL R12, desc[UR4][R12.64] ;  /* 0x000000040c0c7981 */ /* 0x000364000c2e1900 */
[----:B---3--:R-:W-:-:S02]  /*01e0*/  IMAD.WIDE R2, R0, 0x4, R2 ;  /* 0x0000000400027825 */ /* 0x008fc400078e0202 */
[----:B------:R-:W5:Y:S01]  /*01f0*/  LDG.E.EL R11, desc[UR4][R10.64] ;  /* 0x000000040a0b7981 */ /* 0x000f62000c2e1900 */
[----:B0-----:R-:W0:Y:S03]  /*0200*/  LDC.64 R8, c[0x0][0x240] ;  /* 0x00009000ff087b82 */ /* 0x001e260000000a00 */
[----:B------:R-:W3:Y:S01]  /*0210*/  LDG.E.64 R2, desc[UR4][R2.64] ;  /* 0x0000000402027981 */ /* 0x000ee2000c1e1b00 */
[----:B-1----:R-:W-:Y:S01]  /*0220*/  HFMA2.MMA R13, -RZ, RZ, 1.625, 0 ;  /* 0x3e800000ff0d7435 */ /* 0x002fe200000001ff */
[----:B0-----:R-:W-:-:S04]  /*0230*/  IMAD.WIDE R8, R0, 0x4, R8 ;  /* 0x0000000400087825 */ /* 0x001fc800078e0208 */
[----:B--2---:R-:W-:-:S04]  /*0240*/  FADD R4, R4, 9.9999997473787516356e-06 ;  /* 0x3727c5ac04047421 */ /* 0x004fc80000000000 */
[----:B------:R-:W0:Y:S02]  /*0250*/  MUFU.SQRT R14, R4 ;  /* 0x00000004000e7308 */ /* 0x000e240000002000 */
[C---:B0-----:R-:W-:Y:S02]  /*0260*/  FSETP.GT.AND P0, PT, R14.reuse, 8.50705917302346158658e+37, PT ;  /* 0x7e8000000e00780b */ /* 0x041fe40003f04000 */
[----:B------:R-:W-:-:S11]  /*0270*/  FSETP.GEU.AND P1, PT, R14, 1.175494350822287508e-38, PT ;  /* 0x008000000e00780b */ /* 0x000fd60003f2e000 */
[----:B------:R-:W-:-:S04]  /*0280*/  @P0 FMUL R14, R14, 0.25 ;  /* 0x3e8000000e0e0820 */ /* 0x000fc80000400000 */
[----:B------:R-:W-:-:S06]  /*0290*/  @!P1 FMUL R14, R14, 16777216 ;  /* 0x4b8000000e0e9820 */ /* 0x000fcc0000400000 */
[----:B------:R-:W0:Y:S01]  /*02a0*/  MUFU.RCP R14, R14 ;  /* 0x0000000e000e7308 */ /* 0x000e220000001000 */
[----:B------:R-:W-:Y:S01]  /*02b0*/  FSEL R13, R13, 1, P0 ;  /* 0x3f8000000d0d7808 */ /* 0x000fe20000000000 */
[----:B----4-:R-:W-:-:S04]  /*02c0*/  FADD R7, R7, -R5 ;  /* 0x8000000507077221 */ /* 0x010fc80000000000 */
[----:B------:R-:W-:Y:S01]  /*02d0*/  @!P1 FMUL R13, R13, 16777216 ;  /* 0x4b8000000d0d9820 */ /* 0x000fe20000400000 */
[----:B------:R-:W-:-:S03]  /*02e0*/  FADD R6, R6, -R5 ;  /* 0x8000000506067221 */ /* 0x000fc60000000000 */
[----:B0-----:R-:W-:-:S04]  /*02f0*/  FMUL R13, R14, R13 ;  /* 0x0000000d0e0d7220 */ /* 0x001fc80000400000 */
[-C--:B------:R-:W-:Y:S01]  /*0300*/  FMUL R7, R7, R13.reuse ;  /* 0x0000000d07077220 */ /* 0x080fe20000400000 */
[----:B------:R-:W-:-:S03]  /*0310*/  FMUL R6, R6, R13 ;  /* 0x0000000d06067220 */ /* 0x000fc60000400000 */
[C-C-:B-----5:R-:W-:Y:S01]  /*0320*/  FFMA R4, R12.reuse, R7, R11.reuse ;  /* 0x000000070c047223 */ /* 0x160fe2000000000b */
[----:B------:R-:W-:-:S04]  /*0330*/  FFMA R11, R12, R6, R11 ;  /* 0x000000060c0b7223 */ /* 0x000fc8000000000b */
[----:B---3--:R-:W-:Y:S01]  /*0340*/  FSETP.GEU.AND P1, PT, R4, -R3, PT ;  /* 0x800000030400720b */ /* 0x008fe20003f2e000 */
[----:B------:R-:W-:Y:S01]  /*0350*/  FADD R4, R3, R4 ;  /* 0x0000000403047221 */ /* 0x000fe20000000000 */
[----:B------:R-:W-:Y:S01]  /*0360*/  FADD R3, R2, R11 ;  /* 0x0000000b02037221 */ /* 0x000fe20000000000 */
[----:B------:R-:W-:-:S03]  /*0370*/  FSETP.GEU.AND P0, PT, R11, -R2, PT ;  /* 0x800000020b00720b */ /* 0x000fc60003f0e000 */
[----:B------:R-:W-:Y:S02]  /*0380*/  FSEL R5, R4, RZ, P1 ;  /* 0x000000ff04057208 */ /* 0x000fe40000800000 */
[----:B------:R-:W-:-:S05]  /*0390*/  FSEL R4, R3, RZ, P0 ;  /* 0x000000ff03047208 */ /* 0x000fca0000000000 */
[----:B------:R-:W-:Y:S01]  /*03a0*/  STG.E.64 desc[UR4][R8.64], R4 ;  /* 0x0000000408007986 */ /* 0x000fe2000c101b04 */
[----:B------:R-:W-:Y:S05]  /*03b0*/  EXIT ;  /* 0x000000000000794d */ /* 0x000fea0003800000 */
.L_x_0:
[----:B------:R-:W-:-:S00]  /*03c0*/  BRA `(.L_x_0) ;  /* 0xfffffffc00fc7947 */ /* 0x000fc0000383ffff */
[----:B------:R-:W-:-:S00]  /*03d0*/  NOP ;  /* 0x0000000000007918 */ /* 0x000fc00000000000 */
        /* <DEDUP_REMOVED lines=10> */
.L_x_1:


//--------------------- .nv.global.init           --------------------------
	.section	.nv.global.init,"aw",@progbits
.nv.global.init:
	.type		_$_str,@object
	.size		_$_str,(_$_str_$_2 - _$_str)
_$_str:
        /*0000*/ 	.byte	0x5f, 0x5f, 0x43, 0x55, 0x44, 0x41, 0x5f, 0x46, 0x54, 0x5a, 0x00
	.type		_$_str_$_2,@object
	.size		_$_str_$_2,(.L_1 - _$_str_$_2)
_$_str_$_2:
        /*000b*/ 	.byte	0x5f, 0x5f, 0x43, 0x55, 0x44, 0x41, 0x5f, 0x50, 0x52, 0x45, 0x43, 0x5f, 0x53, 0x51, 0x52, 0x54
        /*001b*/ 	.byte	0x00
.L_1:


//--------------------- .nv.constant0.triton_poi_fused__native_batch_norm_legit_no_training_add_relu_12 --------------------------
	.section	.nv.constant0.triton_poi_fused__native_batch_norm_legit_no_training_add_relu_12,"a",@progbits
	.sectionflags	@""
	.align	4
.nv.constant0.triton_poi_fused__native_batch_norm_legit_no_training_add_relu_12:
	.zero		588
